	.headerflags	@"EF_CUDA_TEXMODE_UNIFIED EF_CUDA_64BIT_ADDRESS EF_CUDA_ACCELERATORS EF_CUDA_SM90 EF_CUDA_VIRTUAL_SM(EF_CUDA_SM90)"
	.elftype	@"ET_EXEC"


//--------------------- .nv.info                  --------------------------
	.section	.nv.info,"",@"SHT_CUDA_INFO"
	.align	4


	//----- nvinfo : EIATTR_REGCOUNT
	.align		4
        /*0000*/ 	.byte	0x04, 0x2f
        /*0002*/ 	.short	(.L_1 - .L_0)
	.align		4
.L_0:
        /*0004*/ 	.word	index@(triton_poi_fused_index_put_lift_fresh_1)
        /*0008*/ 	.word	0x0000000c


	//----- nvinfo : EIATTR_MIN_STACK_SIZE
	.align		4
.L_1:
        /*000c*/ 	.byte	0x04, 0x12
        /*000e*/ 	.short	(.L_3 - .L_2)
	.align		4
.L_2:
        /*0010*/ 	.word	index@(triton_poi_fused_index_put_lift_fresh_1)
        /*0014*/ 	.word	0x00000000


	//----- nvinfo : EIATTR_FRAME_SIZE
	.align		4
.L_3:
        /*0018*/ 	.byte	0x04, 0x11
        /*001a*/ 	.short	(.L_5 - .L_4)
	.align		4
.L_4:
        /*001c*/ 	.word	index@(triton_poi_fused_index_put_lift_fresh_1)
        /*0020*/ 	.word	0x00000000


	//----- nvinfo : EIATTR_MIN_STACK_SIZE
	.align		4
.L_5:
        /*0024*/ 	.byte	0x04, 0x12
        /*0026*/ 	.short	(.L_7 - .L_6)
	.align		4
.L_6:
        /*0028*/ 	.word	index@(triton_poi_fused_index_put_lift_fresh_1)
        /*002c*/ 	.word	0x00000000
.L_7:


//--------------------- .nv.info.triton_poi_fused_index_put_lift_fresh_1 --------------------------
	.section	.nv.info.triton_poi_fused_index_put_lift_fresh_1,"",@"SHT_CUDA_INFO"
	.sectionflags	@""
	.align	4


	//----- nvinfo : EIATTR_CUDA_API_VERSION
	.align		4
        /*0000*/ 	.byte	0x04, 0x37
        /*0002*/ 	.short	(.L_9 - .L_8)
.L_8:
        /*0004*/ 	.word	0x0000007c


	//----- nvinfo : EIATTR_KPARAM_INFO
	.align		4
.L_9:
        /*0008*/ 	.byte	0x04, 0x17
        /*000a*/ 	.short	(.L_11 - .L_10)
.L_10:
        /*000c*/ 	.word	0x00000000
        /*0010*/ 	.short	0x0002
        /*0012*/ 	.short	0x0010
        /*0014*/ 	.byte	0x00, 0xf0, 0x11, 0x00


	//----- nvinfo : EIATTR_KPARAM_INFO
	.align		4
.L_11:
        /*0018*/ 	.byte	0x04, 0x17
        /*001a*/ 	.short	(.L_13 - .L_12)
.L_12:
        /*001c*/ 	.word	0x00000000
        /*0020*/ 	.short	0x0001
        /*0022*/ 	.short	0x0008
        /*0024*/ 	.byte	0x00, 0xf4, 0x21, 0x00


	//----- nvinfo : EIATTR_KPARAM_INFO
	.align		4
.L_13:
        /*0028*/ 	.byte	0x04, 0x17
        /*002a*/ 	.short	(.L_15 - .L_14)
.L_14:
        /*002c*/ 	.word	0x00000000
        /*0030*/ 	.short	0x0000
        /*0032*/ 	.short	0x0000
        /*0034*/ 	.byte	0x00, 0xf4, 0x21, 0x00


	//----- nvinfo : EIATTR_SPARSE_MMA_MASK
	.align		4
.L_15:
        /*0038*/ 	.byte	0x03, 0x50
        /*003a*/ 	.short	0x0000


	//----- nvinfo : EIATTR_MAXREG_COUNT
	.align		4
        /*003c*/ 	.byte	0x03, 0x1b
        /*003e*/ 	.short	0x00ff


	//----- nvinfo : EIATTR_EXIT_INSTR_OFFSETS
	.align		4
        /*0040*/ 	.byte	0x04, 0x1c
        /*0042*/ 	.short	(.L_17 - .L_16)


	//   ....[0]....
.L_16:
        /*0044*/ 	.word	0x00000170


	//   ....[1]....
        /*0048*/ 	.word	0x00000190


	//----- nvinfo : EIATTR_REQNTID
	.align		4
.L_17:
        /*004c*/ 	.byte	0x04, 0x10
        /*004e*/ 	.short	(.L_19 - .L_18)
.L_18:
        /*0050*/ 	.word	0x00000080
        /*0054*/ 	.word	0x00000001
        /*0058*/ 	.word	0x00000001


	//----- nvinfo : EIATTR_CRS_STACK_SIZE
	.align		4
.L_19:
        /*005c*/ 	.byte	0x04, 0x1e
        /*005e*/ 	.short	(.L_21 - .L_20)
.L_20:
        /*0060*/ 	.word	0x00000000


	//----- nvinfo : EIATTR_CBANK_PARAM_SIZE
	.align		4
.L_21:
        /*0064*/ 	.byte	0x03, 0x19
        /*0066*/ 	.short	0x0014


	//----- nvinfo : EIATTR_PARAM_CBANK
	.align		4
        /*0068*/ 	.byte	0x04, 0x0a
        /*006a*/ 	.short	(.L_23 - .L_22)
	.align		4
.L_22:
        /*006c*/ 	.word	index@(.nv.constant0.triton_poi_fused_index_put_lift_fresh_1)
        /*0070*/ 	.short	0x0210
        /*0072*/ 	.short	0x0014


	//----- nvinfo : EIATTR_SW_WAR
	.align		4
.L_23:
        /*0074*/ 	.byte	0x04, 0x36
        /*0076*/ 	.short	(.L_25 - .L_24)
.L_24:
        /*0078*/ 	.word	0x00000008
.L_25:


//--------------------- .nv.callgraph             --------------------------
	.section	.nv.callgraph,"",@"SHT_CUDA_CALLGRAPH"
	.align	4
	.sectionentsize	8
	.align		4
        /*0000*/ 	.word	0x00000000
	.align		4
        /*0004*/ 	.word	0xffffffff
	.align		4
        /*0008*/ 	.word	0x00000000
	.align		4
        /*000c*/ 	.word	0xfffffffe
	.align		4
        /*0010*/ 	.word	0x00000000
	.align		4
        /*0014*/ 	.word	0xfffffffd
	.align		4
        /*0018*/ 	.word	0x00000000
	.align		4
        /*001c*/ 	.word	0xfffffffc


//--------------------- .text.triton_poi_fused_index_put_lift_fresh_1 --------------------------
	.section	.text.triton_poi_fused_index_put_lift_fresh_1,"ax",@progbits
	.align	128
        .global         triton_poi_fused_index_put_lift_fresh_1
        .type           triton_poi_fused_index_put_lift_fresh_1,@function
        .size           triton_poi_fused_index_put_lift_fresh_1,(.L_x_3 - triton_poi_fused_index_put_lift_fresh_1)
        .other          triton_poi_fused_index_put_lift_fresh_1,@"STO_CUDA_ENTRY STV_DEFAULT"
triton_poi_fused_index_put_lift_fresh_1:
.text.triton_poi_fused_index_put_lift_fresh_1:
[----:B------:R-:W0:Y:S02]  /*0000*/  LDC R1, c[0x0][0x28] ;  /* 0x00000a00ff017b82 */ /* 0x000e240000000800 */
[----:B------:R-:W1:Y:S01]  /*0010*/  S2R R0, SR_TID.X ;  /* 0x0000000000007919 */ /* 0x000e620000002100 */
[----:B------:R-:W2:Y:S01]  /*0020*/  LDC.64 R4, c[0x0][0x218] ;  /* 0x00008600ff047b82 */ /* 0x000ea20000000a00 */
[----:B------:R-:W-:Y:S01]  /*0030*/  ULDC.64 UR4, c[0x0][0x208] ;  /* 0x0000820000047ab9 */ /* 0x000fe20000000a00 */
[----:B------:R-:W-:Y:S01]  /*0040*/  BSSY B0, `(.L_x_0) ;  /* 0x000000b000007945 */ /* 0x000fe20003800000 */
[----:B------:R-:W3:Y:S01]  /*0050*/  S2R R7, SR_CTAID.X ;  /* 0x0000000000077919 */ /* 0x000ee20000002500 */
[----:B------:R-:W-:Y:S01]  /*0060*/  CS2R R8, SRZ ;  /* 0x0000000000087805 */ /* 0x000fe2000001ff00 */
[----:B-1----:R-:W-:-:S05]  /*0070*/  IMAD.SHL.U32 R0, R0, 0x2, RZ ;  /* 0x0000000200007824 */ /* 0x002fca00078e00ff */
[----:B------:R-:W-:-:S05]  /*0080*/  LOP3.LUT R0, R0, 0xfe, RZ, 0xc0, !PT ;  /* 0x000000fe00007812 */ /* 0x000fca00078ec0ff */
[----:B---3--:R-:W-:-:S05]  /*0090*/  IMAD R7, R7, 0x100, R0 ;  /* 0x0000010007077824 */ /* 0x008fca00078e0200 */
[----:B------:R-:W-:-:S13]  /*00a0*/  ISETP.GE.AND P2, PT, R7, 0xc0, PT ;  /* 0x000000c00700780c */ /* 0x000fda0003f46270 */
[----:B--2---:R-:W-:Y:S05]  /*00b0*/  @P2 BRA `(.L_x_1) ;  /* 0x00000000000c2947 */ /* 0x004fea0003800000 */
[----:B------:R-:W1:Y:S02]  /*00c0*/  LDC.64 R2, c[0x0][0x210] ;  /* 0x00008400ff027b82 */ /* 0x000e640000000a00 */
[----:B-1----:R-:W-:-:S05]  /*00d0*/  IMAD.WIDE R2, R7, 0x4, R2 ;  /* 0x0000000407027825 */ /* 0x002fca00078e0202 */
[----:B------:R1:W5:Y:S02]  /*00e0*/  LDG.E.64 R8, desc[UR4][R2.64] ;  /* 0x0000000402087981 */ /* 0x000364000c1e1b00 */
.L_x_1:
[----:B------:R-:W-:Y:S05]  /*00f0*/  BSYNC B0 ;  /* 0x0000000000007941 */ /* 0x000fea0003800000 */
.L_x_0:
[----:B-----5:R-:W-:Y:S02]  /*0100*/  LOP3.LUT R0, R8, 0x7fffffff, RZ, 0xc0, !PT ;  /* 0x7fffffff08007812 */ /* 0x020fe400078ec0ff */
[----:B-1----:R-:W-:Y:S02]  /*0110*/  LOP3.LUT R2, R9, 0x7fffffff, RZ, 0xc0, !PT ;  /* 0x7fffffff09027812 */ /* 0x002fe400078ec0ff */
[----:B------:R-:W-:Y:S02]  /*0120*/  ISETP.GE.AND P0, PT, R0, 0x7f800000, PT ;  /* 0x7f8000000000780c */ /* 0x000fe40003f06270 */
[----:B------:R-:W-:Y:S01]  /*0130*/  ISETP.GE.AND P1, PT, R2, 0x7f800000, PT ;  /* 0x7f8000000200780c */ /* 0x000fe20003f26270 */
[----:B------:R-:W-:Y:S01]  /*0140*/  IMAD.WIDE R2, R7, 0x4, R4 ;  /* 0x0000000407027825 */ /* 0x000fe200078e0204 */
[----:B------:R-:W-:Y:S02]  /*0150*/  FSEL R8, R8, RZ, !P0 ;  /* 0x000000ff08087208 */ /* 0x000fe40004000000 */
[----:B------:R-:W-:Y:S01]  /*0160*/  FSEL R9, R9, RZ, !P1 ;  /* 0x000000ff09097208 */ /* 0x000fe20004800000 */
[----:B------:R-:W-:Y:S08]  /*0170*/  @P2 EXIT ;  /* 0x000000000000294d */ /* 0x000ff00003800000 */
[----:B------:R-:W-:Y:S01]  /*0180*/  STG.E.64 desc[UR4][R2.64], R8 ;  /* 0x0000000802007986 */ /* 0x000fe2000c101b04 */
[----:B------:R-:W-:Y:S05]  /*0190*/  EXIT ;  /* 0x000000000000794d */ /* 0x000fea0003800000 */
.L_x_2:
[----:B------:R-:W-:-:S00]  /*01a0*/  BRA `(.L_x_2) ;  /* 0xfffffffc00fc7947 */ /* 0x000fc0000383ffff */
[----:B------:R-:W-:-:S00]  /*01b0*/  NOP ;  /* 0x0000000000007918 */ /* 0x000fc00000000000 */
        /* <DEDUP_REMOVED lines=12> */
.L_x_3:


//--------------------- .nv.constant0.triton_poi_fused_index_put_lift_fresh_1 --------------------------
	.section	.nv.constant0.triton_poi_fused_index_put_lift_fresh_1,"a",@progbits
	.sectionflags	@""
	.align	4
.nv.constant0.triton_poi_fused_index_put_lift_fresh_1:
	.zero		548
